//
// Generated by NVIDIA NVVM Compiler
//
// Compiler Build ID: CL-36424714
// Cuda compilation tools, release 13.0, V13.0.88
// Based on NVVM 20.0.0
//

.version 9.0
.target sm_100
.address_size 64

	// .globl	_Z7mx_distPfS_ii

.visible .entry _Z7mx_distPfS_ii(
	.param .u64 .ptr .align 1 _Z7mx_distPfS_ii_param_0,
	.param .u64 .ptr .align 1 _Z7mx_distPfS_ii_param_1,
	.param .u32 _Z7mx_distPfS_ii_param_2,
	.param .u32 _Z7mx_distPfS_ii_param_3
)
{
	.reg .pred 	%p<11>;
	.reg .b32 	%r<44>;
	.reg .b32 	%f<83>;
	.reg .b64 	%rd<24>;

	ld.param.u64 	%rd4, [_Z7mx_distPfS_ii_param_0];
	ld.param.u64 	%rd3, [_Z7mx_distPfS_ii_param_1];
	ld.param.u32 	%r20, [_Z7mx_distPfS_ii_param_2];
	ld.param.u32 	%r21, [_Z7mx_distPfS_ii_param_3];
	cvta.to.global.u64 	%rd1, %rd4;
	mov.u32 	%r22, %ctaid.y;
	mov.u32 	%r23, %ntid.y;
	mov.u32 	%r24, %tid.y;
	mad.lo.s32 	%r1, %r22, %r23, %r24;
	mov.u32 	%r25, %ctaid.x;
	mov.u32 	%r26, %ntid.x;
	mov.u32 	%r27, %tid.x;
	mad.lo.s32 	%r2, %r25, %r26, %r27;
	max.s32 	%r28, %r1, %r2;
	setp.ge.s32 	%p1, %r28, %r20;
	@%p1 bra 	$L__BB0_14;
	setp.lt.s32 	%p2, %r21, 1;
	mov.f32 	%f82, 0f00000000;
	@%p2 bra 	$L__BB0_13;
	mul.lo.s32 	%r3, %r20, %r1;
	mul.lo.s32 	%r4, %r20, %r2;
	and.b32  	%r5, %r21, 7;
	setp.lt.u32 	%p3, %r21, 8;
	mov.f32 	%f82, 0f00000000;
	mov.b32 	%r42, 0;
	@%p3 bra 	$L__BB0_5;
	and.b32  	%r42, %r21, 2147483640;
	neg.s32 	%r40, %r42;
	add.s64 	%rd2, %rd1, 16;
	mov.f32 	%f82, 0f00000000;
	mov.u32 	%r38, %r4;
	mov.u32 	%r39, %r3;
$L__BB0_4:
	.pragma "nounroll";
	mul.wide.s32 	%rd5, %r39, 4;
	add.s64 	%rd6, %rd2, %rd5;
	mul.wide.s32 	%rd7, %r38, 4;
	add.s64 	%rd8, %rd2, %rd7;
	ld.global.f32 	%f17, [%rd6+-16];
	ld.global.f32 	%f18, [%rd8+-16];
	sub.f32 	%f19, %f17, %f18;
	fma.rn.f32 	%f20, %f19, %f19, %f82;
	ld.global.f32 	%f21, [%rd6+-12];
	ld.global.f32 	%f22, [%rd8+-12];
	sub.f32 	%f23, %f21, %f22;
	fma.rn.f32 	%f24, %f23, %f23, %f20;
	ld.global.f32 	%f25, [%rd6+-8];
	ld.global.f32 	%f26, [%rd8+-8];
	sub.f32 	%f27, %f25, %f26;
	fma.rn.f32 	%f28, %f27, %f27, %f24;
	ld.global.f32 	%f29, [%rd6+-4];
	ld.global.f32 	%f30, [%rd8+-4];
	sub.f32 	%f31, %f29, %f30;
	fma.rn.f32 	%f32, %f31, %f31, %f28;
	ld.global.f32 	%f33, [%rd6];
	ld.global.f32 	%f34, [%rd8];
	sub.f32 	%f35, %f33, %f34;
	fma.rn.f32 	%f36, %f35, %f35, %f32;
	ld.global.f32 	%f37, [%rd6+4];
	ld.global.f32 	%f38, [%rd8+4];
	sub.f32 	%f39, %f37, %f38;
	fma.rn.f32 	%f40, %f39, %f39, %f36;
	ld.global.f32 	%f41, [%rd6+8];
	ld.global.f32 	%f42, [%rd8+8];
	sub.f32 	%f43, %f41, %f42;
	fma.rn.f32 	%f44, %f43, %f43, %f40;
	ld.global.f32 	%f45, [%rd6+12];
	ld.global.f32 	%f46, [%rd8+12];
	sub.f32 	%f47, %f45, %f46;
	fma.rn.f32 	%f82, %f47, %f47, %f44;
	add.s32 	%r40, %r40, 8;
	add.s32 	%r39, %r39, 8;
	add.s32 	%r38, %r38, 8;
	setp.ne.s32 	%p4, %r40, 0;
	@%p4 bra 	$L__BB0_4;
$L__BB0_5:
	setp.eq.s32 	%p5, %r5, 0;
	@%p5 bra 	$L__BB0_13;
	and.b32  	%r15, %r21, 3;
	setp.lt.u32 	%p6, %r5, 4;
	@%p6 bra 	$L__BB0_8;
	add.s32 	%r30, %r42, %r3;
	mul.wide.s32 	%rd9, %r30, 4;
	add.s64 	%rd10, %rd1, %rd9;
	ld.global.f32 	%f49, [%rd10];
	add.s32 	%r31, %r42, %r4;
	mul.wide.s32 	%rd11, %r31, 4;
	add.s64 	%rd12, %rd1, %rd11;
	ld.global.f32 	%f50, [%rd12];
	sub.f32 	%f51, %f49, %f50;
	fma.rn.f32 	%f52, %f51, %f51, %f82;
	ld.global.f32 	%f53, [%rd10+4];
	ld.global.f32 	%f54, [%rd12+4];
	sub.f32 	%f55, %f53, %f54;
	fma.rn.f32 	%f56, %f55, %f55, %f52;
	ld.global.f32 	%f57, [%rd10+8];
	ld.global.f32 	%f58, [%rd12+8];
	sub.f32 	%f59, %f57, %f58;
	fma.rn.f32 	%f60, %f59, %f59, %f56;
	ld.global.f32 	%f61, [%rd10+12];
	ld.global.f32 	%f62, [%rd12+12];
	sub.f32 	%f63, %f61, %f62;
	fma.rn.f32 	%f82, %f63, %f63, %f60;
	add.s32 	%r42, %r42, 4;
$L__BB0_8:
	setp.eq.s32 	%p7, %r15, 0;
	@%p7 bra 	$L__BB0_13;
	setp.eq.s32 	%p8, %r15, 1;
	@%p8 bra 	$L__BB0_11;
	add.s32 	%r32, %r42, %r3;
	mul.wide.s32 	%rd13, %r32, 4;
	add.s64 	%rd14, %rd1, %rd13;
	ld.global.f32 	%f65, [%rd14];
	add.s32 	%r33, %r42, %r4;
	mul.wide.s32 	%rd15, %r33, 4;
	add.s64 	%rd16, %rd1, %rd15;
	ld.global.f32 	%f66, [%rd16];
	sub.f32 	%f67, %f65, %f66;
	fma.rn.f32 	%f68, %f67, %f67, %f82;
	ld.global.f32 	%f69, [%rd14+4];
	ld.global.f32 	%f70, [%rd16+4];
	sub.f32 	%f71, %f69, %f70;
	fma.rn.f32 	%f82, %f71, %f71, %f68;
	add.s32 	%r42, %r42, 2;
$L__BB0_11:
	and.b32  	%r34, %r21, 1;
	setp.eq.b32 	%p9, %r34, 1;
	not.pred 	%p10, %p9;
	@%p10 bra 	$L__BB0_13;
	add.s32 	%r35, %r42, %r3;
	mul.wide.s32 	%rd17, %r35, 4;
	add.s64 	%rd18, %rd1, %rd17;
	ld.global.f32 	%f72, [%rd18];
	add.s32 	%r36, %r42, %r4;
	mul.wide.s32 	%rd19, %r36, 4;
	add.s64 	%rd20, %rd1, %rd19;
	ld.global.f32 	%f73, [%rd20];
	sub.f32 	%f74, %f72, %f73;
	fma.rn.f32 	%f82, %f74, %f74, %f82;
$L__BB0_13:
	mad.lo.s32 	%r37, %r20, %r1, %r2;
	cvta.to.global.u64 	%rd21, %rd3;
	mul.wide.s32 	%rd22, %r37, 4;
	add.s64 	%rd23, %rd21, %rd22;
	st.global.f32 	[%rd23], %f82;
$L__BB0_14:
	ret;

}


// ===== COMPILED SASS (sm_100) =====

	.target	sm_100

	.elftype	@"ET_EXEC"


//--------------------- .note.nv.tkinfo           --------------------------
	.section	.note.nv.tkinfo,"",@"SHT_NOTE"
	.sectionflags	@"SHF_NOTE_NV_TKINFO"
	.tkinfo
        /*0018*/ 	.word	0x00000002
        /*0030*/ 	.string	""
        /*0030*/ 	.string	"ptxas"
        /*0030*/ 	.string	"Cuda compilation tools, release 13.0, V13.0.88"
        /*0030*/ 	.string	"Build cuda_13.0.r13.0/compiler.36424714_0"
        /*0030*/ 	.string	"-arch sm_100 -m 64 "



//--------------------- .note.nv.cuinfo           --------------------------
	.section	.note.nv.cuinfo,"",@"SHT_NOTE"
	.sectionflags	@"SHF_NOTE_NV_CUINFO"
        /*0018*/ 	.short	0x0002
        /*001a*/ 	.short	0x0064
        /*001c*/ 	.short	0x0082
	.zero		2


//--------------------- .nv.info                  --------------------------
	.section	.nv.info,"",@"SHT_CUDA_INFO"
	.align	4


	//----- nvinfo : EIATTR_REGCOUNT
	.align		4
        /*0000*/ 	.byte	0x04, 0x2f
        /*0002*/ 	.short	(.L_1 - .L_0)
	.align		4
.L_0:
        /*0004*/ 	.word	index@(_Z7mx_distPfS_ii)
        /*0008*/ 	.word	0x00000020


	//----- nvinfo : EIATTR_FRAME_SIZE
	.align		4
.L_1:
        /*000c*/ 	.byte	0x04, 0x11
        /*000e*/ 	.short	(.L_3 - .L_2)
	.align		4
.L_2:
        /*0010*/ 	.word	index@(_Z7mx_distPfS_ii)
        /*0014*/ 	.word	0x00000000


	//----- nvinfo : EIATTR_MIN_STACK_SIZE
	.align		4
.L_3:
        /*0018*/ 	.byte	0x04, 0x12
        /*001a*/ 	.short	(.L_5 - .L_4)
	.align		4
.L_4:
        /*001c*/ 	.word	index@(_Z7mx_distPfS_ii)
        /*0020*/ 	.word	0x00000000
.L_5:


//--------------------- .nv.compat                --------------------------
	.section	.nv.compat,"",@"SHT_CUDA_COMPAT_INFO"
	.align	4
        /*0000*/ 	.byte	0x02, 0x09, 0x00, 0x00, 0x02, 0x02, 0x01, 0x00, 0x02, 0x05, 0x05, 0x00, 0x03, 0x07, 0x01, 0x01
        /*0010*/ 	.byte	0x02, 0x03, 0x00, 0x00, 0x02, 0x06, 0x01, 0x00, 0x04, 0x0b, 0x08, 0x00, 0x09, 0x00, 0x00, 0x00
        /*0020*/ 	.byte	0x00, 0x00, 0x00, 0x00


//--------------------- .nv.info._Z7mx_distPfS_ii --------------------------
	.section	.nv.info._Z7mx_distPfS_ii,"",@"SHT_CUDA_INFO"
	.sectionflags	@""
	.align	4


	//----- nvinfo : EIATTR_CUDA_API_VERSION
	.align		4
        /*0000*/ 	.byte	0x04, 0x37
        /*0002*/ 	.short	(.L_7 - .L_6)
.L_6:
        /*0004*/ 	.word	0x00000082


	//----- nvinfo : EIATTR_KPARAM_INFO
	.align		4
.L_7:
        /*0008*/ 	.byte	0x04, 0x17
        /*000a*/ 	.short	(.L_9 - .L_8)
.L_8:
        /*000c*/ 	.word	0x00000000
        /*0010*/ 	.short	0x0003
        /*0012*/ 	.short	0x0014
        /*0014*/ 	.byte	0x00, 0xf0, 0x11, 0x00


	//----- nvinfo : EIATTR_KPARAM_INFO
	.align		4
.L_9:
        /*0018*/ 	.byte	0x04, 0x17
        /*001a*/ 	.short	(.L_11 - .L_10)
.L_10:
        /*001c*/ 	.word	0x00000000
        /*0020*/ 	.short	0x0002
        /*0022*/ 	.short	0x0010
        /*0024*/ 	.byte	0x00, 0xf0, 0x11, 0x00


	//----- nvinfo : EIATTR_KPARAM_INFO
	.align		4
.L_11:
        /*0028*/ 	.byte	0x04, 0x17
        /*002a*/ 	.short	(.L_13 - .L_12)
.L_12:
        /*002c*/ 	.word	0x00000000
        /*0030*/ 	.short	0x0001
        /*0032*/ 	.short	0x0008
        /*0034*/ 	.byte	0x00, 0xf5, 0x21, 0x00


	//----- nvinfo : EIATTR_KPARAM_INFO
	.align		4
.L_13:
        /*0038*/ 	.byte	0x04, 0x17
        /*003a*/ 	.short	(.L_15 - .L_14)
.L_14:
        /*003c*/ 	.word	0x00000000
        /*0040*/ 	.short	0x0000
        /*0042*/ 	.short	0x0000
        /*0044*/ 	.byte	0x00, 0xf5, 0x21, 0x00


	//----- nvinfo : EIATTR_SPARSE_MMA_MASK
	.align		4
.L_15:
        /*0048*/ 	.byte	0x03, 0x50
        /*004a*/ 	.short	0x0000


	//----- nvinfo : EIATTR_MAXREG_COUNT
	.align		4
        /*004c*/ 	.byte	0x03, 0x1b
        /*004e*/ 	.short	0x00ff


	//----- nvinfo : EIATTR_MERCURY_ISA_VERSION
	.align		4
        /*0050*/ 	.byte	0x03, 0x5f
        /*0052*/ 	.short	0x0101


	//----- nvinfo : EIATTR_VRC_CTA_INIT_COUNT
	.align		4
        /*0054*/ 	.byte	0x02, 0x4a
	.zero		1
	.zero		1


	//----- nvinfo : EIATTR_EXIT_INSTR_OFFSETS
	.align		4
        /*0058*/ 	.byte	0x04, 0x1c
        /*005a*/ 	.short	(.L_17 - .L_16)


	//   ....[0]....
.L_16:
        /*005c*/ 	.word	0x000000c0


	//   ....[1]....
        /*0060*/ 	.word	0x00000850


	//----- nvinfo : EIATTR_CBANK_PARAM_SIZE
	.align		4
.L_17:
        /*0064*/ 	.byte	0x03, 0x19
        /*0066*/ 	.short	0x0018


	//----- nvinfo : EIATTR_PARAM_CBANK
	.align		4
        /*0068*/ 	.byte	0x04, 0x0a
        /*006a*/ 	.short	(.L_19 - .L_18)
	.align		4
.L_18:
        /*006c*/ 	.word	index@(.nv.constant0._Z7mx_distPfS_ii)
        /*0070*/ 	.short	0x0380
        /*0072*/ 	.short	0x0018


	//----- nvinfo : EIATTR_SW_WAR
	.align		4
.L_19:
        /*0074*/ 	.byte	0x04, 0x36
        /*0076*/ 	.short	(.L_21 - .L_20)
.L_20:
        /*0078*/ 	.word	0x00000008
.L_21:


//--------------------- .nv.callgraph             --------------------------
	.section	.nv.callgraph,"",@"SHT_CUDA_CALLGRAPH"
	.align	4
	.sectionentsize	8
	.align		4
        /*0000*/ 	.word	0x00000000
	.align		4
        /*0004*/ 	.word	0xffffffff
	.align		4
        /*0008*/ 	.word	0x00000000
	.align		4
        /*000c*/ 	.word	0xfffffffe
	.align		4
        /*0010*/ 	.word	0x00000000
	.align		4
        /*0014*/ 	.word	0xfffffffd
	.align		4
        /*0018*/ 	.word	0x00000000
	.align		4
        /*001c*/ 	.word	0xfffffffc


//--------------------- .text._Z7mx_distPfS_ii    --------------------------
	.section	.text._Z7mx_distPfS_ii,"ax",@progbits
	.align	128
        .global         _Z7mx_distPfS_ii
        .type           _Z7mx_distPfS_ii,@function
        .size           _Z7mx_distPfS_ii,(.L_x_5 - _Z7mx_distPfS_ii)
        .other          _Z7mx_distPfS_ii,@"STO_CUDA_ENTRY STV_DEFAULT"
_Z7mx_distPfS_ii:
.text._Z7mx_distPfS_ii:
[----:B------:R-:W-:Y:S01]  /*0000*/  LDC R1, c[0x0][0x37c] ;  /* 0x0000df00ff017b82 */ /* 0x000fe20000000800 */
[----:B------:R-:W0:Y:S07]  /*0010*/  S2R R3, SR_TID.Y ;  /* 0x0000000000037919 */ /* 0x000e2e0000002200 */
[----:B------:R-:W0:Y:S01]  /*0020*/  LDC R8, c[0x0][0x364] ;  /* 0x0000d900ff087b82 */ /* 0x000e220000000800 */
[----:B------:R-:W1:Y:S01]  /*0030*/  LDCU UR8, c[0x0][0x390] ;  /* 0x00007200ff0877ac */ /* 0x000e620008000800 */
[----:B------:R-:W2:Y:S06]  /*0040*/  S2R R0, SR_TID.X ;  /* 0x0000000000007919 */ /* 0x000eac0000002100 */
[----:B------:R-:W0:Y:S08]  /*0050*/  S2UR UR4, SR_CTAID.Y ;  /* 0x00000000000479c3 */ /* 0x000e300000002600 */
[----:B------:R-:W2:Y:S08]  /*0060*/  S2UR UR5, SR_CTAID.X ;  /* 0x00000000000579c3 */ /* 0x000eb00000002500 */
[----:B------:R-:W2:Y:S01]  /*0070*/  LDC R9, c[0x0][0x360] ;  /* 0x0000d800ff097b82 */ /* 0x000ea20000000800 */
[----:B0-----:R-:W-:-:S02]  /*0080*/  IMAD R8, R8, UR4, R3 ;  /* 0x0000000408087c24 */ /* 0x001fc4000f8e0203 */
[----:B--2---:R-:W-:-:S05]  /*0090*/  IMAD R9, R9, UR5, R0 ;  /* 0x0000000509097c24 */ /* 0x004fca000f8e0200 */
[----:B------:R-:W-:-:S04]  /*00a0*/  VIMNMX R0, PT, PT, R8, R9, !PT ;  /* 0x0000000908007248 */ /* 0x000fc80007fe0100 */
[----:B-1----:R-:W-:-:S13]  /*00b0*/  ISETP.GE.AND P0, PT, R0, UR8, PT ;  /* 0x0000000800007c0c */ /* 0x002fda000bf06270 */
[----:B------:R-:W-:Y:S05]  /*00c0*/  @P0 EXIT ;  /* 0x000000000000094d */ /* 0x000fea0003800000 */
[----:B------:R-:W0:Y:S01]  /*00d0*/  LDC R10, c[0x0][0x394] ;  /* 0x0000e500ff0a7b82 */ /* 0x000e220000000800 */
[----:B------:R-:W1:Y:S01]  /*00e0*/  LDCU.64 UR6, c[0x0][0x358] ;  /* 0x00006b00ff0677ac */ /* 0x000e620008000a00 */
[----:B------:R-:W-:Y:S01]  /*00f0*/  HFMA2 R18, -RZ, RZ, 0, 0 ;  /* 0x00000000ff127431 */ /* 0x000fe200000001ff */
[----:B0-----:R-:W-:-:S13]  /*0100*/  ISETP.GE.AND P0, PT, R10, 0x1, PT ;  /* 0x000000010a00780c */ /* 0x001fda0003f06270 */
[----:B-1----:R-:W-:Y:S05]  /*0110*/  @!P0 BRA `(.L_x_0) ;  /* 0x0000000400bc8947 */ /* 0x002fea0003800000 */
[----:B------:R-:W-:Y:S01]  /*0120*/  ISETP.GE.U32.AND P1, PT, R10, 0x8, PT ;  /* 0x000000080a00780c */ /* 0x000fe20003f26070 */
[----:B------:R-:W-:Y:S01]  /*0130*/  IMAD R12, R8, UR8, RZ ;  /* 0x00000008080c7c24 */ /* 0x000fe2000f8e02ff */
[----:B------:R-:W-:Y:S01]  /*0140*/  LOP3.LUT R27, R10, 0x7, RZ, 0xc0, !PT ;  /* 0x000000070a1b7812 */ /* 0x000fe200078ec0ff */
[----:B------:R-:W-:Y:S01]  /*0150*/  IMAD R13, R9, UR8, RZ ;  /* 0x00000008090d7c24 */ /* 0x000fe2000f8e02ff */
[----:B------:R-:W-:Y:S02]  /*0160*/  MOV R18, RZ ;  /* 0x000000ff00127202 */ /* 0x000fe40000000f00 */
[----:B------:R-:W-:Y:S02]  /*0170*/  ISETP.NE.AND P0, PT, R27, RZ, PT ;  /* 0x000000ff1b00720c */ /* 0x000fe40003f05270 */
[----:B------:R-:W-:-:S05]  /*0180*/  MOV R14, RZ ;  /* 0x000000ff000e7202 */ /* 0x000fca0000000f00 */
[----:B------:R-:W-:Y:S06]  /*0190*/  @!P1 BRA `(.L_x_1) ;  /* 0x0000000000c49947 */ /* 0x000fec0003800000 */
[----:B------:R-:W0:Y:S01]  /*01a0*/  LDCU.64 UR4, c[0x0][0x380] ;  /* 0x00007000ff0477ac */ /* 0x000e220008000a00 */
[----:B------:R-:W-:Y:S02]  /*01b0*/  LOP3.LUT R14, R10, 0x7ffffff8, RZ, 0xc0, !PT ;  /* 0x7ffffff80a0e7812 */ /* 0x000fe400078ec0ff */
[----:B------:R-:W-:Y:S02]  /*01c0*/  MOV R18, RZ ;  /* 0x000000ff00127202 */ /* 0x000fe40000000f00 */
[----:B------:R-:W-:Y:S02]  /*01d0*/  MOV R11, R13 ;  /* 0x0000000d000b7202 */ /* 0x000fe40000000f00 */
[----:B------:R-:W-:Y:S02]  /*01e0*/  MOV R15, R12 ;  /* 0x0000000c000f7202 */ /* 0x000fe40000000f00 */
[----:B------:R-:W-:Y:S01]  /*01f0*/  IADD3 R0, PT, PT, -R14, RZ, RZ ;  /* 0x000000ff0e007210 */ /* 0x000fe20007ffe1ff */
[----:B0-----:R-:W-:-:S04]  /*0200*/  UIADD3 UR4, UP0, UPT, UR4, 0x10, URZ ;  /* 0x0000001004047890 */ /* 0x001fc8000ff1e0ff */
[----:B------:R-:W-:Y:S02]  /*0210*/  UIADD3.X UR5, UPT, UPT, URZ, UR5, URZ, UP0, !UPT ;  /* 0x00000005ff057290 */ /* 0x000fe400087fe4ff */
[----:B------:R-:W-:-:S04]  /*0220*/  MOV R2, UR4 ;  /* 0x0000000400027c02 */ /* 0x000fc80008000f00 */
[----:B------:R-:W-:-:S07]  /*0230*/  MOV R3, UR5 ;  /* 0x0000000500037c02 */ /* 0x000fce0008000f00 */
.L_x_2:
[----:B------:R-:W-:-:S04]  /*0240*/  IMAD.WIDE R4, R15, 0x4, R2 ;  /* 0x000000040f047825 */ /* 0x000fc800078e0202 */
[----:B------:R-:W-:Y:S01]  /*0250*/  IMAD.WIDE R6, R11, 0x4, R2 ;  /* 0x000000040b067825 */ /* 0x000fe200078e0202 */
[----:B------:R-:W2:Y:S04]  /*0260*/  LDG.E R16, desc[UR6][R4.64+-0x10] ;  /* 0xfffff00604107981 */ /* 0x000ea8000c1e1900 */
[----:B------:R-:W2:Y:S04]  /*0270*/  LDG.E R17, desc[UR6][R6.64+-0x10] ;  /* 0xfffff00606117981 */ /* 0x000ea8000c1e1900 */
[----:B------:R-:W3:Y:S04]  /*0280*/  LDG.E R23, desc[UR6][R4.64+-0xc] ;  /* 0xfffff40604177981 */ /* 0x000ee8000c1e1900 */
[----:B------:R-:W3:Y:S04]  /*0290*/  LDG.E R24, desc[UR6][R6.64+-0xc] ;  /* 0xfffff40606187981 */ /* 0x000ee8000c1e1900 */
[----:B------:R-:W4:Y:S04]  /*02a0*/  LDG.E R19, desc[UR6][R4.64+-0x8] ;  /* 0xfffff80604137981 */ /* 0x000f28000c1e1900 */
[----:B------:R-:W4:Y:S04]  /*02b0*/  LDG.E R20, desc[UR6][R6.64+-0x8] ;  /* 0xfffff80606147981 */ /* 0x000f28000c1e1900 */
[----:B------:R-:W5:Y:S04]  /*02c0*/  LDG.E R25, desc[UR6][R4.64+0x4] ;  /* 0x0000040604197981 */ /* 0x000f68000c1e1900 */
[----:B------:R-:W5:Y:S01]  /*02d0*/  LDG.E R26, desc[UR6][R4.64+0xc] ;  /* 0x00000c06041a7981 */ /* 0x000f62000c1e1900 */
[----:B--2---:R-:W-:-:S03]  /*02e0*/  FADD R21, R16, -R17 ;  /* 0x8000001110157221 */ /* 0x004fc60000000000 */
[----:B------:R-:W2:Y:S04]  /*02f0*/  LDG.E R17, desc[UR6][R4.64+-0x4] ;  /* 0xfffffc0604117981 */ /* 0x000ea8000c1e1900 */
[----:B------:R-:W2:Y:S01]  /*0300*/  LDG.E R16, desc[UR6][R6.64+-0x4] ;  /* 0xfffffc0606107981 */ /* 0x000ea2000c1e1900 */
[----:B------:R-:W-:Y:S01]  /*0310*/  FFMA R22, R21, R21, R18 ;  /* 0x0000001515167223 */ /* 0x000fe20000000012 */
[----:B---3--:R-:W-:Y:S02]  /*0320*/  FADD R23, R23, -R24 ;  /* 0x8000001817177221 */ /* 0x008fe40000000000 */
[----:B------:R-:W3:Y:S04]  /*0330*/  LDG.E R18, desc[UR6][R4.64] ;  /* 0x0000000604127981 */ /* 0x000ee8000c1e1900 */
[----:B------:R-:W3:Y:S01]  /*0340*/  LDG.E R21, desc[UR6][R6.64] ;  /* 0x0000000606157981 */ /* 0x000ee2000c1e1900 */
[----:B------:R-:W-:-:S03]  /*0350*/  FFMA R22, R23, R23, R22 ;  /* 0x0000001717167223 */ /* 0x000fc60000000016 */
[----:B------:R-:W5:Y:S01]  /*0360*/  LDG.E R24, desc[UR6][R6.64+0x4] ;  /* 0x0000040606187981 */ /* 0x000f62000c1e1900 */
[----:B----4-:R-:W-:-:S03]  /*0370*/  FADD R29, R19, -R20 ;  /* 0x80000014131d7221 */ /* 0x010fc60000000000 */
[----:B------:R-:W4:Y:S04]  /*0380*/  LDG.E R23, desc[UR6][R4.64+0x8] ;  /* 0x0000080604177981 */ /* 0x000f28000c1e1900 */
[----:B------:R-:W4:Y:S04]  /*0390*/  LDG.E R20, desc[UR6][R6.64+0x8] ;  /* 0x0000080606147981 */ /* 0x000f28000c1e1900 */
[----:B------:R-:W4:Y:S01]  /*03a0*/  LDG.E R19, desc[UR6][R6.64+0xc] ;  /* 0x00000c0606137981 */ /* 0x000f22000c1e1900 */
[----:B------:R-:W-:Y:S01]  /*03b0*/  FFMA R22, R29, R29, R22 ;  /* 0x0000001d1d167223 */ /* 0x000fe20000000016 */
[----:B------:R-:W-:-:S04]  /*03c0*/  IADD3 R0, PT, PT, R0, 0x8, RZ ;  /* 0x0000000800007810 */ /* 0x000fc80007ffe0ff */
[----:B------:R-:W-:Y:S02]  /*03d0*/  ISETP.NE.AND P1, PT, R0, RZ, PT ;  /* 0x000000ff0000720c */ /* 0x000fe40003f25270 */
[----:B------:R-:W-:Y:S02]  /*03e0*/  IADD3 R15, PT, PT, R15, 0x8, RZ ;  /* 0x000000080f0f7810 */ /* 0x000fe40007ffe0ff */
[----:B------:R-:W-:Y:S01]  /*03f0*/  IADD3 R11, PT, PT, R11, 0x8, RZ ;  /* 0x000000080b0b7810 */ /* 0x000fe20007ffe0ff */
[----:B--2---:R-:W-:-:S04]  /*0400*/  FADD R17, R17, -R16 ;  /* 0x8000001011117221 */ /* 0x004fc80000000000 */
[----:B------:R-:W-:Y:S01]  /*0410*/  FFMA R22, R17, R17, R22 ;  /* 0x0000001111167223 */ /* 0x000fe20000000016 */
[----:B---3--:R-:W-:-:S04]  /*0420*/  FADD R21, R18, -R21 ;  /* 0x8000001512157221 */ /* 0x008fc80000000000 */
[----:B------:R-:W-:Y:S01]  /*0430*/  FFMA R22, R21, R21, R22 ;  /* 0x0000001515167223 */ /* 0x000fe20000000016 */
[----:B-----5:R-:W-:-:S04]  /*0440*/  FADD R25, R25, -R24 ;  /* 0x8000001819197221 */ /* 0x020fc80000000000 */
[----:B------:R-:W-:Y:S01]  /*0450*/  FFMA R22, R25, R25, R22 ;  /* 0x0000001919167223 */ /* 0x000fe20000000016 */
[----:B----4-:R-:W-:Y:S01]  /*0460*/  FADD R23, R23, -R20 ;  /* 0x8000001417177221 */ /* 0x010fe20000000000 */
[----:B------:R-:W-:-:S03]  /*0470*/  FADD R19, R26, -R19 ;  /* 0x800000131a137221 */ /* 0x000fc60000000000 */
[----:B------:R-:W-:-:S04]  /*0480*/  FFMA R22, R23, R23, R22 ;  /* 0x0000001717167223 */ /* 0x000fc80000000016 */
[----:B------:R-:W-:Y:S01]  /*0490*/  FFMA R18, R19, R19, R22 ;  /* 0x0000001313127223 */ /* 0x000fe20000000016 */
[----:B------:R-:W-:Y:S06]  /*04a0*/  @P1 BRA `(.L_x_2) ;  /* 0xfffffffc00641947 */ /* 0x000fec000383ffff */
.L_x_1:
[----:B------:R-:W-:Y:S05]  /*04b0*/  @!P0 BRA `(.L_x_0) ;  /* 0x0000000000d48947 */ /* 0x000fea0003800000 */
[----:B------:R-:W-:Y:S02]  /*04c0*/  ISETP.GE.U32.AND P0, PT, R27, 0x4, PT ;  /* 0x000000041b00780c */ /* 0x000fe40003f06070 */
[----:B------:R-:W-:-:S04]  /*04d0*/  LOP3.LUT R17, R10, 0x3, RZ, 0xc0, !PT ;  /* 0x000000030a117812 */ /* 0x000fc800078ec0ff */
[----:B------:R-:W-:-:S07]  /*04e0*/  ISETP.NE.AND P1, PT, R17, RZ, PT ;  /* 0x000000ff1100720c */ /* 0x000fce0003f25270 */
[----:B------:R-:W-:Y:S06]  /*04f0*/  @!P0 BRA `(.L_x_3) ;  /* 0x0000000000588947 */ /* 0x000fec0003800000 */
[----:B------:R-:W0:Y:S01]  /*0500*/  LDC.64 R4, c[0x0][0x380] ;  /* 0x0000e000ff047b82 */ /* 0x000e220000000a00 */
[-C--:B------:R-:W-:Y:S02]  /*0510*/  IADD3 R3, PT, PT, R12, R14.reuse, RZ ;  /* 0x0000000e0c037210 */ /* 0x080fe40007ffe0ff */
[----:B------:R-:W-:-:S03]  /*0520*/  IADD3 R7, PT, PT, R13, R14, RZ ;  /* 0x0000000e0d077210 */ /* 0x000fc60007ffe0ff */
[----:B0-----:R-:W-:-:S04]  /*0530*/  IMAD.WIDE R2, R3, 0x4, R4 ;  /* 0x0000000403027825 */ /* 0x001fc800078e0204 */
        /* <DEDUP_REMOVED lines=9> */
[----:B------:R-:W-:Y:S01]  /*05d0*/  IADD3 R14, PT, PT, R14, 0x4, RZ ;  /* 0x000000040e0e7810 */ /* 0x000fe20007ffe0ff */
[----:B--2---:R-:W-:-:S04]  /*05e0*/  FADD R7, R0, -R7 ;  /* 0x8000000700077221 */ /* 0x004fc80000000000 */
[----:B------:R-:W-:Y:S01]  /*05f0*/  FFMA R7, R7, R7, R18 ;  /* 0x0000000707077223 */ /* 0x000fe20000000012 */
[----:B---3--:R-:W-:-:S04]  /*0600*/  FADD R6, R6, -R11 ;  /* 0x8000000b06067221 */ /* 0x008fc80000000000 */
[----:B------:R-:W-:Y:S01]  /*0610*/  FFMA R7, R6, R6, R7 ;  /* 0x0000000606077223 */ /* 0x000fe20000000007 */
[----:B----4-:R-:W-:-:S04]  /*0620*/  FADD R16, R15, -R16 ;  /* 0x800000100f107221 */ /* 0x010fc80000000000 */
[----:B------:R-:W-:Y:S01]  /*0630*/  FFMA R7, R16, R16, R7 ;  /* 0x0000001010077223 */ /* 0x000fe20000000007 */
[----:B-----5:R-:W-:-:S04]  /*0640*/  FADD R20, R19, -R20 ;  /* 0x8000001413147221 */ /* 0x020fc80000000000 */
[----:B------:R-:W-:-:S07]  /*0650*/  FFMA R18, R20, R20, R7 ;  /* 0x0000001414127223 */ /* 0x000fce0000000007 */
.L_x_3:
[----:B------:R-:W-:Y:S05]  /*0660*/  @!P1 BRA `(.L_x_0) ;  /* 0x0000000000689947 */ /* 0x000fea0003800000 */
[----:B------:R-:W-:Y:S02]  /*0670*/  ISETP.NE.AND P0, PT, R17, 0x1, PT ;  /* 0x000000011100780c */ /* 0x000fe40003f05270 */
[----:B------:R-:W-:-:S04]  /*0680*/  LOP3.LUT R10, R10, 0x1, RZ, 0xc0, !PT ;  /* 0x000000010a0a7812 */ /* 0x000fc800078ec0ff */
[----:B------:R-:W-:-:S07]  /*0690*/  ISETP.NE.U32.AND P1, PT, R10, 0x1, PT ;  /* 0x000000010a00780c */ /* 0x000fce0003f25070 */
[----:B------:R-:W0:Y:S01]  /*06a0*/  @P0 LDC.64 R6, c[0x0][0x380] ;  /* 0x0000e000ff060b82 */ /* 0x000e220000000a00 */
[-C--:B------:R-:W-:Y:S02]  /*06b0*/  @P0 IADD3 R5, PT, PT, R12, R14.reuse, RZ ;  /* 0x0000000e0c050210 */ /* 0x080fe40007ffe0ff */
[----:B------:R-:W-:Y:S02]  /*06c0*/  @P0 IADD3 R11, PT, PT, R13, R14, RZ ;  /* 0x0000000e0d0b0210 */ /* 0x000fe40007ffe0ff */
[----:B------:R-:W-:-:S03]  /*06d0*/  @P0 IADD3 R14, PT, PT, R14, 0x2, RZ ;  /* 0x000000020e0e0810 */ /* 0x000fc60007ffe0ff */
[----:B------:R-:W1:Y:S01]  /*06e0*/  @!P1 LDC.64 R2, c[0x0][0x380] ;  /* 0x0000e000ff029b82 */ /* 0x000e620000000a00 */
[----:B------:R-:W-:Y:S01]  /*06f0*/  @!P1 IADD3 R13, PT, PT, R13, R14, RZ ;  /* 0x0000000e0d0d9210 */ /* 0x000fe20007ffe0ff */
[----:B0-----:R-:W-:-:S04]  /*0700*/  @P0 IMAD.WIDE R4, R5, 0x4, R6 ;  /* 0x0000000405040825 */ /* 0x001fc800078e0206 */
[----:B------:R-:W-:Y:S01]  /*0710*/  @P0 IMAD.WIDE R10, R11, 0x4, R6 ;  /* 0x000000040b0a0825 */ /* 0x000fe200078e0206 */
[----:B------:R-:W-:Y:S01]  /*0720*/  @!P1 IADD3 R7, PT, PT, R12, R14, RZ ;  /* 0x0000000e0c079210 */ /* 0x000fe20007ffe0ff */
[----:B------:R-:W2:Y:S04]  /*0730*/  @P0 LDG.E R0, desc[UR6][R4.64] ;  /* 0x0000000604000981 */ /* 0x000ea8000c1e1900 */
[----:B------:R-:W2:Y:S01]  /*0740*/  @P0 LDG.E R15, desc[UR6][R10.64] ;  /* 0x000000060a0f0981 */ /* 0x000ea2000c1e1900 */
[----:B-1----:R-:W-:-:S03]  /*0750*/  @!P1 IMAD.WIDE R6, R7, 0x4, R2 ;  /* 0x0000000407069825 */ /* 0x002fc600078e0202 */
[----:B------:R-:W3:Y:S01]  /*0760*/  @P0 LDG.E R12, desc[UR6][R4.64+0x4] ;  /* 0x00000406040c0981 */ /* 0x000ee2000c1e1900 */
[----:B------:R-:W-:-:S03]  /*0770*/  @!P1 IMAD.WIDE R2, R13, 0x4, R2 ;  /* 0x000000040d029825 */ /* 0x000fc600078e0202 */
[----:B------:R-:W3:Y:S04]  /*0780*/  @P0 LDG.E R17, desc[UR6][R10.64+0x4] ;  /* 0x000004060a110981 */ /* 0x000ee8000c1e1900 */
[----:B------:R-:W4:Y:S04]  /*0790*/  @!P1 LDG.E R6, desc[UR6][R6.64] ;  /* 0x0000000606069981 */ /* 0x000f28000c1e1900 */
[----:B------:R-:W4:Y:S01]  /*07a0*/  @!P1 LDG.E R3, desc[UR6][R2.64] ;  /* 0x0000000602039981 */ /* 0x000f22000c1e1900 */
[----:B--2---:R-:W-:-:S04]  /*07b0*/  @P0 FADD R15, R0, -R15 ;  /* 0x8000000f000f0221 */ /* 0x004fc80000000000 */
[----:B------:R-:W-:Y:S01]  /*07c0*/  @P0 FFMA R15, R15, R15, R18 ;  /* 0x0000000f0f0f0223 */ /* 0x000fe20000000012 */
[----:B---3--:R-:W-:-:S04]  /*07d0*/  @P0 FADD R12, R12, -R17 ;  /* 0x800000110c0c0221 */ /* 0x008fc80000000000 */
[----:B------:R-:W-:Y:S01]  /*07e0*/  @P0 FFMA R18, R12, R12, R15 ;  /* 0x0000000c0c120223 */ /* 0x000fe2000000000f */
[----:B----4-:R-:W-:-:S04]  /*07f0*/  @!P1 FADD R13, R6, -R3 ;  /* 0x80000003060d9221 */ /* 0x010fc80000000000 */
[----:B------:R-:W-:-:S07]  /*0800*/  @!P1 FFMA R18, R13, R13, R18 ;  /* 0x0000000d0d129223 */ /* 0x000fce0000000012 */
.L_x_0:
[----:B------:R-:W0:Y:S01]  /*0810*/  LDC.64 R2, c[0x0][0x388] ;  /* 0x0000e200ff027b82 */ /* 0x000e220000000a00 */
[----:B------:R-:W-:-:S04]  /*0820*/  IMAD R9, R8, UR8, R9 ;  /* 0x0000000808097c24 */ /* 0x000fc8000f8e0209 */
[----:B0-----:R-:W-:-:S05]  /*0830*/  IMAD.WIDE R2, R9, 0x4, R2 ;  /* 0x0000000409027825 */ /* 0x001fca00078e0202 */
[----:B------:R-:W-:Y:S01]  /*0840*/  STG.E desc[UR6][R2.64], R18 ;  /* 0x0000001202007986 */ /* 0x000fe2000c101906 */
[----:B------:R-:W-:Y:S05]  /*0850*/  EXIT ;  /* 0x000000000000794d */ /* 0x000fea0003800000 */
.L_x_4:
[----:B------:R-:W-:-:S00]  /*0860*/  BRA `(.L_x_4) ;  /* 0xfffffffc00fc7947 */ /* 0x000fc0000383ffff */
[----:B------:R-:W-:-:S00]  /*0870*/  NOP ;  /* 0x0000000000007918 */ /* 0x000fc00000000000 */
        /* <DEDUP_REMOVED lines=8> */
.L_x_5:


//--------------------- .nv.shared.reserved.0     --------------------------
	.section	.nv.shared.reserved.0,"aw",@nobits
	.weak		__nv_reservedSMEM_offset_0_alias
	.size		__nv_reservedSMEM_offset_0_alias, 0, 64
	.other		__nv_reservedSMEM_offset_0_alias,@"STO_CUDA_RESERVED_SHARED STV_DEFAULT"
__nv_reservedSMEM_offset_0_alias:
	.zero		0
	.zero		64


//--------------------- .nv.constant0._Z7mx_distPfS_ii --------------------------
	.section	.nv.constant0._Z7mx_distPfS_ii,"a",@progbits
	.sectionflags	@""
	.align	4
.nv.constant0._Z7mx_distPfS_ii:
	.zero		920


//--------------------- SYMBOLS --------------------------

	.type		.nv.reservedSmem.offset0,@object
	.size		.nv.reservedSmem.offset0,0x4
